//
// Generated by NVIDIA NVVM Compiler
//
// Compiler Build ID: CL-36424714
// Cuda compilation tools, release 13.0, V13.0.88
// Based on NVVM 20.0.0
//

.version 9.0
.target sm_100
.address_size 64

	// .globl	_Z12reduce_basicIiLm1024000EEvPT_S1_
// _ZZ12reduce_basicIiLm1024000EEvPT_S1_E5sdata has been demoted
// _ZZ7reduce1IiLm1024000EEvPT_S1_E5sdata has been demoted
// _ZZ7reduce2IiLm1024000EEvPT_S1_E5sdata has been demoted
// _ZZ7reduce3IiLm1024000ELm256EEvPT_S1_E5sdata has been demoted

.visible .entry _Z12reduce_basicIiLm1024000EEvPT_S1_(
	.param .u64 .ptr .align 1 _Z12reduce_basicIiLm1024000EEvPT_S1__param_0,
	.param .u64 .ptr .align 1 _Z12reduce_basicIiLm1024000EEvPT_S1__param_1
)
{
	.reg .pred 	%p<12>;
	.reg .b32 	%r<47>;
	.reg .b64 	%rd<9>;
	// demoted variable
	.shared .align 4 .b8 _ZZ12reduce_basicIiLm1024000EEvPT_S1_E5sdata[2048];
	ld.param.u64 	%rd1, [_Z12reduce_basicIiLm1024000EEvPT_S1__param_0];
	ld.param.u64 	%rd2, [_Z12reduce_basicIiLm1024000EEvPT_S1__param_1];
	mov.u32 	%r1, %tid.x;
	mov.u32 	%r2, %ctaid.x;
	mov.u32 	%r5, %ntid.x;
	mad.lo.s32 	%r3, %r2, %r5, %r1;
	setp.gt.u32 	%p1, %r3, 1023999;
	shl.b32 	%r6, %r1, 2;
	mov.u32 	%r7, _ZZ12reduce_basicIiLm1024000EEvPT_S1_E5sdata;
	add.s32 	%r4, %r7, %r6;
	@%p1 bra 	$L__BB0_2;
	cvta.to.global.u64 	%rd3, %rd1;
	mul.wide.u32 	%rd4, %r3, 4;
	add.s64 	%rd5, %rd3, %rd4;
	ld.global.u32 	%r9, [%rd5];
	st.shared.u32 	[%r4], %r9;
	bra.uni 	$L__BB0_3;
$L__BB0_2:
	mov.b32 	%r8, 0;
	st.shared.u32 	[%r4], %r8;
$L__BB0_3:
	bar.sync 	0;
	and.b32  	%r10, %r1, 1;
	setp.eq.b32 	%p2, %r10, 1;
	@%p2 bra 	$L__BB0_5;
	ld.shared.u32 	%r11, [%r4+4];
	ld.shared.u32 	%r12, [%r4];
	add.s32 	%r13, %r12, %r11;
	st.shared.u32 	[%r4], %r13;
$L__BB0_5:
	bar.sync 	0;
	and.b32  	%r14, %r1, 3;
	setp.ne.s32 	%p3, %r14, 0;
	@%p3 bra 	$L__BB0_7;
	ld.shared.u32 	%r15, [%r4+8];
	ld.shared.u32 	%r16, [%r4];
	add.s32 	%r17, %r16, %r15;
	st.shared.u32 	[%r4], %r17;
$L__BB0_7:
	bar.sync 	0;
	and.b32  	%r18, %r1, 7;
	setp.ne.s32 	%p4, %r18, 0;
	@%p4 bra 	$L__BB0_9;
	ld.shared.u32 	%r19, [%r4+16];
	ld.shared.u32 	%r20, [%r4];
	add.s32 	%r21, %r20, %r19;
	st.shared.u32 	[%r4], %r21;
$L__BB0_9:
	bar.sync 	0;
	and.b32  	%r22, %r1, 15;
	setp.ne.s32 	%p5, %r22, 0;
	@%p5 bra 	$L__BB0_11;
	ld.shared.u32 	%r23, [%r4+32];
	ld.shared.u32 	%r24, [%r4];
	add.s32 	%r25, %r24, %r23;
	st.shared.u32 	[%r4], %r25;
$L__BB0_11:
	bar.sync 	0;
	and.b32  	%r26, %r1, 31;
	setp.ne.s32 	%p6, %r26, 0;
	@%p6 bra 	$L__BB0_13;
	ld.shared.u32 	%r27, [%r4+64];
	ld.shared.u32 	%r28, [%r4];
	add.s32 	%r29, %r28, %r27;
	st.shared.u32 	[%r4], %r29;
$L__BB0_13:
	bar.sync 	0;
	and.b32  	%r30, %r1, 63;
	setp.ne.s32 	%p7, %r30, 0;
	@%p7 bra 	$L__BB0_15;
	ld.shared.u32 	%r31, [%r4+128];
	ld.shared.u32 	%r32, [%r4];
	add.s32 	%r33, %r32, %r31;
	st.shared.u32 	[%r4], %r33;
$L__BB0_15:
	bar.sync 	0;
	and.b32  	%r34, %r1, 127;
	setp.ne.s32 	%p8, %r34, 0;
	@%p8 bra 	$L__BB0_17;
	ld.shared.u32 	%r35, [%r4+256];
	ld.shared.u32 	%r36, [%r4];
	add.s32 	%r37, %r36, %r35;
	st.shared.u32 	[%r4], %r37;
$L__BB0_17:
	bar.sync 	0;
	and.b32  	%r38, %r1, 255;
	setp.ne.s32 	%p9, %r38, 0;
	@%p9 bra 	$L__BB0_19;
	ld.shared.u32 	%r39, [%r4+512];
	ld.shared.u32 	%r40, [%r4];
	add.s32 	%r41, %r40, %r39;
	st.shared.u32 	[%r4], %r41;
$L__BB0_19:
	bar.sync 	0;
	and.b32  	%r42, %r1, 511;
	setp.ne.s32 	%p10, %r42, 0;
	@%p10 bra 	$L__BB0_21;
	ld.shared.u32 	%r43, [%r4+1024];
	ld.shared.u32 	%r44, [%r4];
	add.s32 	%r45, %r44, %r43;
	st.shared.u32 	[%r4], %r45;
$L__BB0_21:
	bar.sync 	0;
	setp.ne.s32 	%p11, %r1, 0;
	@%p11 bra 	$L__BB0_23;
	ld.shared.u32 	%r46, [_ZZ12reduce_basicIiLm1024000EEvPT_S1_E5sdata];
	cvta.to.global.u64 	%rd6, %rd2;
	mul.wide.u32 	%rd7, %r2, 4;
	add.s64 	%rd8, %rd6, %rd7;
	st.global.u32 	[%rd8], %r46;
$L__BB0_23:
	ret;

}
	// .globl	_Z7reduce1IiLm1024000EEvPT_S1_
.visible .entry _Z7reduce1IiLm1024000EEvPT_S1_(
	.param .u64 .ptr .align 1 _Z7reduce1IiLm1024000EEvPT_S1__param_0,
	.param .u64 .ptr .align 1 _Z7reduce1IiLm1024000EEvPT_S1__param_1
)
{
	.reg .pred 	%p<12>;
	.reg .b32 	%r<47>;
	.reg .b64 	%rd<9>;
	// demoted variable
	.shared .align 4 .b8 _ZZ7reduce1IiLm1024000EEvPT_S1_E5sdata[2048];
	ld.param.u64 	%rd1, [_Z7reduce1IiLm1024000EEvPT_S1__param_0];
	ld.param.u64 	%rd2, [_Z7reduce1IiLm1024000EEvPT_S1__param_1];
	mov.u32 	%r1, %tid.x;
	mov.u32 	%r2, %ctaid.x;
	mov.u32 	%r5, %ntid.x;
	mad.lo.s32 	%r3, %r2, %r5, %r1;
	setp.gt.u32 	%p1, %r3, 1023999;
	shl.b32 	%r6, %r1, 2;
	mov.u32 	%r7, _ZZ7reduce1IiLm1024000EEvPT_S1_E5sdata;
	add.s32 	%r4, %r7, %r6;
	@%p1 bra 	$L__BB1_2;
	cvta.to.global.u64 	%rd3, %rd1;
	mul.wide.u32 	%rd4, %r3, 4;
	add.s64 	%rd5, %rd3, %rd4;
	ld.global.u32 	%r9, [%rd5];
	st.shared.u32 	[%r4], %r9;
	bra.uni 	$L__BB1_3;
$L__BB1_2:
	mov.b32 	%r8, 0;
	st.shared.u32 	[%r4], %r8;
$L__BB1_3:
	bar.sync 	0;
	setp.gt.u32 	%p2, %r1, 255;
	@%p2 bra 	$L__BB1_5;
	add.s32 	%r11, %r4, %r6;
	ld.shared.u32 	%r12, [%r11+4];
	ld.shared.u32 	%r13, [%r11];
	add.s32 	%r14, %r13, %r12;
	st.shared.u32 	[%r11], %r14;
$L__BB1_5:
	bar.sync 	0;
	setp.gt.u32 	%p3, %r1, 127;
	@%p3 bra 	$L__BB1_7;
	mad.lo.s32 	%r15, %r1, 12, %r4;
	ld.shared.u32 	%r16, [%r15+8];
	ld.shared.u32 	%r17, [%r15];
	add.s32 	%r18, %r17, %r16;
	st.shared.u32 	[%r15], %r18;
$L__BB1_7:
	bar.sync 	0;
	setp.gt.u32 	%p4, %r1, 63;
	@%p4 bra 	$L__BB1_9;
	mad.lo.s32 	%r19, %r1, 28, %r4;
	ld.shared.u32 	%r20, [%r19+16];
	ld.shared.u32 	%r21, [%r19];
	add.s32 	%r22, %r21, %r20;
	st.shared.u32 	[%r19], %r22;
$L__BB1_9:
	bar.sync 	0;
	setp.gt.u32 	%p5, %r1, 31;
	@%p5 bra 	$L__BB1_11;
	mad.lo.s32 	%r23, %r1, 60, %r4;
	ld.shared.u32 	%r24, [%r23+32];
	ld.shared.u32 	%r25, [%r23];
	add.s32 	%r26, %r25, %r24;
	st.shared.u32 	[%r23], %r26;
$L__BB1_11:
	bar.sync 	0;
	setp.gt.u32 	%p6, %r1, 15;
	@%p6 bra 	$L__BB1_13;
	mad.lo.s32 	%r27, %r1, 124, %r4;
	ld.shared.u32 	%r28, [%r27+64];
	ld.shared.u32 	%r29, [%r27];
	add.s32 	%r30, %r29, %r28;
	st.shared.u32 	[%r27], %r30;
$L__BB1_13:
	bar.sync 	0;
	setp.gt.u32 	%p7, %r1, 7;
	@%p7 bra 	$L__BB1_15;
	mad.lo.s32 	%r31, %r1, 252, %r4;
	ld.shared.u32 	%r32, [%r31+128];
	ld.shared.u32 	%r33, [%r31];
	add.s32 	%r34, %r33, %r32;
	st.shared.u32 	[%r31], %r34;
$L__BB1_15:
	bar.sync 	0;
	setp.gt.u32 	%p8, %r1, 3;
	@%p8 bra 	$L__BB1_17;
	mad.lo.s32 	%r35, %r1, 508, %r4;
	ld.shared.u32 	%r36, [%r35+256];
	ld.shared.u32 	%r37, [%r35];
	add.s32 	%r38, %r37, %r36;
	st.shared.u32 	[%r35], %r38;
$L__BB1_17:
	bar.sync 	0;
	setp.gt.u32 	%p9, %r1, 1;
	@%p9 bra 	$L__BB1_19;
	mad.lo.s32 	%r39, %r1, 1020, %r4;
	ld.shared.u32 	%r40, [%r39+512];
	ld.shared.u32 	%r41, [%r39];
	add.s32 	%r42, %r41, %r40;
	st.shared.u32 	[%r39], %r42;
$L__BB1_19:
	bar.sync 	0;
	setp.ne.s32 	%p10, %r1, 0;
	@%p10 bra 	$L__BB1_21;
	ld.shared.u32 	%r43, [_ZZ7reduce1IiLm1024000EEvPT_S1_E5sdata+1024];
	ld.shared.u32 	%r44, [_ZZ7reduce1IiLm1024000EEvPT_S1_E5sdata];
	add.s32 	%r45, %r44, %r43;
	st.shared.u32 	[_ZZ7reduce1IiLm1024000EEvPT_S1_E5sdata], %r45;
$L__BB1_21:
	setp.ne.s32 	%p11, %r1, 0;
	bar.sync 	0;
	@%p11 bra 	$L__BB1_23;
	ld.shared.u32 	%r46, [_ZZ7reduce1IiLm1024000EEvPT_S1_E5sdata];
	cvta.to.global.u64 	%rd6, %rd2;
	mul.wide.u32 	%rd7, %r2, 4;
	add.s64 	%rd8, %rd6, %rd7;
	st.global.u32 	[%rd8], %r46;
$L__BB1_23:
	ret;

}
	// .globl	_Z7reduce2IiLm1024000EEvPT_S1_
.visible .entry _Z7reduce2IiLm1024000EEvPT_S1_(
	.param .u64 .ptr .align 1 _Z7reduce2IiLm1024000EEvPT_S1__param_0,
	.param .u64 .ptr .align 1 _Z7reduce2IiLm1024000EEvPT_S1__param_1
)
{
	.reg .pred 	%p<12>;
	.reg .b32 	%r<38>;
	.reg .b64 	%rd<9>;
	// demoted variable
	.shared .align 4 .b8 _ZZ7reduce2IiLm1024000EEvPT_S1_E5sdata[2048];
	ld.param.u64 	%rd1, [_Z7reduce2IiLm1024000EEvPT_S1__param_0];
	ld.param.u64 	%rd2, [_Z7reduce2IiLm1024000EEvPT_S1__param_1];
	mov.u32 	%r1, %tid.x;
	mov.u32 	%r2, %ctaid.x;
	mov.u32 	%r5, %ntid.x;
	mad.lo.s32 	%r3, %r2, %r5, %r1;
	setp.gt.u32 	%p1, %r3, 1023999;
	shl.b32 	%r6, %r1, 2;
	mov.u32 	%r7, _ZZ7reduce2IiLm1024000EEvPT_S1_E5sdata;
	add.s32 	%r4, %r7, %r6;
	@%p1 bra 	$L__BB2_2;
	cvta.to.global.u64 	%rd3, %rd1;
	mul.wide.u32 	%rd4, %r3, 4;
	add.s64 	%rd5, %rd3, %rd4;
	ld.global.u32 	%r9, [%rd5];
	st.shared.u32 	[%r4], %r9;
	bra.uni 	$L__BB2_3;
$L__BB2_2:
	mov.b32 	%r8, 0;
	st.shared.u32 	[%r4], %r8;
$L__BB2_3:
	bar.sync 	0;
	setp.gt.u32 	%p2, %r1, 255;
	@%p2 bra 	$L__BB2_5;
	ld.shared.u32 	%r10, [%r4+1024];
	ld.shared.u32 	%r11, [%r4];
	add.s32 	%r12, %r11, %r10;
	st.shared.u32 	[%r4], %r12;
$L__BB2_5:
	bar.sync 	0;
	setp.gt.u32 	%p3, %r1, 127;
	@%p3 bra 	$L__BB2_7;
	ld.shared.u32 	%r13, [%r4+512];
	ld.shared.u32 	%r14, [%r4];
	add.s32 	%r15, %r14, %r13;
	st.shared.u32 	[%r4], %r15;
$L__BB2_7:
	bar.sync 	0;
	setp.gt.u32 	%p4, %r1, 63;
	@%p4 bra 	$L__BB2_9;
	ld.shared.u32 	%r16, [%r4+256];
	ld.shared.u32 	%r17, [%r4];
	add.s32 	%r18, %r17, %r16;
	st.shared.u32 	[%r4], %r18;
$L__BB2_9:
	bar.sync 	0;
	setp.gt.u32 	%p5, %r1, 31;
	@%p5 bra 	$L__BB2_11;
	ld.shared.u32 	%r19, [%r4+128];
	ld.shared.u32 	%r20, [%r4];
	add.s32 	%r21, %r20, %r19;
	st.shared.u32 	[%r4], %r21;
$L__BB2_11:
	bar.sync 	0;
	setp.gt.u32 	%p6, %r1, 15;
	@%p6 bra 	$L__BB2_13;
	ld.shared.u32 	%r22, [%r4+64];
	ld.shared.u32 	%r23, [%r4];
	add.s32 	%r24, %r23, %r22;
	st.shared.u32 	[%r4], %r24;
$L__BB2_13:
	bar.sync 	0;
	setp.gt.u32 	%p7, %r1, 7;
	@%p7 bra 	$L__BB2_15;
	ld.shared.u32 	%r25, [%r4+32];
	ld.shared.u32 	%r26, [%r4];
	add.s32 	%r27, %r26, %r25;
	st.shared.u32 	[%r4], %r27;
$L__BB2_15:
	bar.sync 	0;
	setp.gt.u32 	%p8, %r1, 3;
	@%p8 bra 	$L__BB2_17;
	ld.shared.u32 	%r28, [%r4+16];
	ld.shared.u32 	%r29, [%r4];
	add.s32 	%r30, %r29, %r28;
	st.shared.u32 	[%r4], %r30;
$L__BB2_17:
	bar.sync 	0;
	setp.gt.u32 	%p9, %r1, 1;
	@%p9 bra 	$L__BB2_19;
	ld.shared.u32 	%r31, [%r4+8];
	ld.shared.u32 	%r32, [%r4];
	add.s32 	%r33, %r32, %r31;
	st.shared.u32 	[%r4], %r33;
$L__BB2_19:
	bar.sync 	0;
	setp.ne.s32 	%p10, %r1, 0;
	@%p10 bra 	$L__BB2_21;
	ld.shared.u32 	%r34, [_ZZ7reduce2IiLm1024000EEvPT_S1_E5sdata+4];
	ld.shared.u32 	%r35, [%r4];
	add.s32 	%r36, %r35, %r34;
	st.shared.u32 	[%r4], %r36;
$L__BB2_21:
	setp.ne.s32 	%p11, %r1, 0;
	bar.sync 	0;
	@%p11 bra 	$L__BB2_23;
	ld.shared.u32 	%r37, [_ZZ7reduce2IiLm1024000EEvPT_S1_E5sdata];
	cvta.to.global.u64 	%rd6, %rd2;
	mul.wide.u32 	%rd7, %r2, 4;
	add.s64 	%rd8, %rd6, %rd7;
	st.global.u32 	[%rd8], %r37;
$L__BB2_23:
	ret;

}
	// .globl	_Z7reduce3IiLm1024000ELm256EEvPT_S1_
.visible .entry _Z7reduce3IiLm1024000ELm256EEvPT_S1_(
	.param .u64 .ptr .align 1 _Z7reduce3IiLm1024000ELm256EEvPT_S1__param_0,
	.param .u64 .ptr .align 1 _Z7reduce3IiLm1024000ELm256EEvPT_S1__param_1
)
{
	.reg .pred 	%p<12>;
	.reg .b32 	%r<42>;
	.reg .b64 	%rd<11>;
	// demoted variable
	.shared .align 4 .b8 _ZZ7reduce3IiLm1024000ELm256EEvPT_S1_E5sdata[1024];
	ld.param.u64 	%rd3, [_Z7reduce3IiLm1024000ELm256EEvPT_S1__param_0];
	ld.param.u64 	%rd2, [_Z7reduce3IiLm1024000ELm256EEvPT_S1__param_1];
	cvta.to.global.u64 	%rd1, %rd3;
	mov.u32 	%r1, %tid.x;
	mov.u32 	%r2, %ctaid.x;
	mov.u32 	%r3, %ntid.x;
	mul.lo.s32 	%r9, %r3, %r2;
	shl.b32 	%r10, %r9, 1;
	add.s32 	%r4, %r10, %r1;
	setp.gt.u32 	%p1, %r4, 1023999;
	shl.b32 	%r11, %r1, 2;
	mov.u32 	%r12, _ZZ7reduce3IiLm1024000ELm256EEvPT_S1_E5sdata;
	add.s32 	%r5, %r12, %r11;
	@%p1 bra 	$L__BB3_2;
	mul.wide.u32 	%rd4, %r4, 4;
	add.s64 	%rd5, %rd1, %rd4;
	ld.global.u32 	%r41, [%rd5];
	st.shared.u32 	[%r5], %r41;
	bra.uni 	$L__BB3_3;
$L__BB3_2:
	mov.b32 	%r41, 0;
	st.shared.u32 	[%r5], %r41;
$L__BB3_3:
	add.s32 	%r8, %r4, %r3;
	setp.gt.u32 	%p2, %r8, 1023999;
	@%p2 bra 	$L__BB3_5;
	mul.wide.u32 	%rd6, %r8, 4;
	add.s64 	%rd7, %rd1, %rd6;
	ld.global.u32 	%r14, [%rd7];
	add.s32 	%r15, %r41, %r14;
	st.shared.u32 	[%r5], %r15;
$L__BB3_5:
	bar.sync 	0;
	setp.gt.u32 	%p3, %r1, 127;
	@%p3 bra 	$L__BB3_7;
	ld.shared.u32 	%r16, [%r5+512];
	ld.shared.u32 	%r17, [%r5];
	add.s32 	%r18, %r17, %r16;
	st.shared.u32 	[%r5], %r18;
$L__BB3_7:
	bar.sync 	0;
	setp.gt.u32 	%p4, %r1, 63;
	@%p4 bra 	$L__BB3_9;
	ld.shared.u32 	%r19, [%r5+256];
	ld.shared.u32 	%r20, [%r5];
	add.s32 	%r21, %r20, %r19;
	st.shared.u32 	[%r5], %r21;
$L__BB3_9:
	bar.sync 	0;
	setp.gt.u32 	%p5, %r1, 31;
	@%p5 bra 	$L__BB3_11;
	ld.shared.u32 	%r22, [%r5+128];
	ld.shared.u32 	%r23, [%r5];
	add.s32 	%r24, %r23, %r22;
	st.shared.u32 	[%r5], %r24;
$L__BB3_11:
	bar.sync 	0;
	setp.gt.u32 	%p6, %r1, 15;
	@%p6 bra 	$L__BB3_13;
	ld.shared.u32 	%r25, [%r5+64];
	ld.shared.u32 	%r26, [%r5];
	add.s32 	%r27, %r26, %r25;
	st.shared.u32 	[%r5], %r27;
$L__BB3_13:
	bar.sync 	0;
	setp.gt.u32 	%p7, %r1, 7;
	@%p7 bra 	$L__BB3_15;
	ld.shared.u32 	%r28, [%r5+32];
	ld.shared.u32 	%r29, [%r5];
	add.s32 	%r30, %r29, %r28;
	st.shared.u32 	[%r5], %r30;
$L__BB3_15:
	bar.sync 	0;
	setp.gt.u32 	%p8, %r1, 3;
	@%p8 bra 	$L__BB3_17;
	ld.shared.u32 	%r31, [%r5+16];
	ld.shared.u32 	%r32, [%r5];
	add.s32 	%r33, %r32, %r31;
	st.shared.u32 	[%r5], %r33;
$L__BB3_17:
	bar.sync 	0;
	setp.gt.u32 	%p9, %r1, 1;
	@%p9 bra 	$L__BB3_19;
	ld.shared.u32 	%r34, [%r5+8];
	ld.shared.u32 	%r35, [%r5];
	add.s32 	%r36, %r35, %r34;
	st.shared.u32 	[%r5], %r36;
$L__BB3_19:
	bar.sync 	0;
	setp.ne.s32 	%p10, %r1, 0;
	@%p10 bra 	$L__BB3_21;
	ld.shared.u32 	%r37, [_ZZ7reduce3IiLm1024000ELm256EEvPT_S1_E5sdata+4];
	ld.shared.u32 	%r38, [%r5];
	add.s32 	%r39, %r38, %r37;
	st.shared.u32 	[%r5], %r39;
$L__BB3_21:
	setp.ne.s32 	%p11, %r1, 0;
	bar.sync 	0;
	@%p11 bra 	$L__BB3_23;
	ld.shared.u32 	%r40, [_ZZ7reduce3IiLm1024000ELm256EEvPT_S1_E5sdata];
	cvta.to.global.u64 	%rd8, %rd2;
	mul.wide.u32 	%rd9, %r2, 4;
	add.s64 	%rd10, %rd8, %rd9;
	st.global.u32 	[%rd10], %r40;
$L__BB3_23:
	ret;

}


// ===== COMPILED SASS (sm_100) =====

	.target	sm_100

	.elftype	@"ET_EXEC"


//--------------------- .note.nv.tkinfo           --------------------------
	.section	.note.nv.tkinfo,"",@"SHT_NOTE"
	.sectionflags	@"SHF_NOTE_NV_TKINFO"
	.tkinfo
        /*0018*/ 	.word	0x00000002
        /*0030*/ 	.string	""
        /*0030*/ 	.string	"ptxas"
        /*0030*/ 	.string	"Cuda compilation tools, release 13.0, V13.0.88"
        /*0030*/ 	.string	"Build cuda_13.0.r13.0/compiler.36424714_0"
        /*0030*/ 	.string	"-arch sm_100 -m 64 "



//--------------------- .note.nv.cuinfo           --------------------------
	.section	.note.nv.cuinfo,"",@"SHT_NOTE"
	.sectionflags	@"SHF_NOTE_NV_CUINFO"
        /*0018*/ 	.short	0x0002
        /*001a*/ 	.short	0x0064
        /*001c*/ 	.short	0x0082
	.zero		2


//--------------------- .nv.info                  --------------------------
	.section	.nv.info,"",@"SHT_CUDA_INFO"
	.align	4


	//----- nvinfo : EIATTR_REGCOUNT
	.align		4
        /*0000*/ 	.byte	0x04, 0x2f
        /*0002*/ 	.short	(.L_1 - .L_0)
	.align		4
.L_0:
        /*0004*/ 	.word	index@(_Z12reduce_basicIiLm1024000EEvPT_S1_)
        /*0008*/ 	.word	0x0000000c


	//----- nvinfo : EIATTR_FRAME_SIZE
	.align		4
.L_1:
        /*000c*/ 	.byte	0x04, 0x11
        /*000e*/ 	.short	(.L_3 - .L_2)
	.align		4
.L_2:
        /*0010*/ 	.word	index@(_Z12reduce_basicIiLm1024000EEvPT_S1_)
        /*0014*/ 	.word	0x00000000


	//----- nvinfo : EIATTR_REGCOUNT
	.align		4
.L_3:
        /*0018*/ 	.byte	0x04, 0x2f
        /*001a*/ 	.short	(.L_5 - .L_4)
	.align		4
.L_4:
        /*001c*/ 	.word	index@(_Z7reduce1IiLm1024000EEvPT_S1_)
        /*0020*/ 	.word	0x0000000d


	//----- nvinfo : EIATTR_FRAME_SIZE
	.align		4
.L_5:
        /*0024*/ 	.byte	0x04, 0x11
        /*0026*/ 	.short	(.L_7 - .L_6)
	.align		4
.L_6:
        /*0028*/ 	.word	index@(_Z7reduce1IiLm1024000EEvPT_S1_)
        /*002c*/ 	.word	0x00000000


	//----- nvinfo : EIATTR_REGCOUNT
	.align		4
.L_7:
        /*0030*/ 	.byte	0x04, 0x2f
        /*0032*/ 	.short	(.L_9 - .L_8)
	.align		4
.L_8:
        /*0034*/ 	.word	index@(_Z7reduce2IiLm1024000EEvPT_S1_)
        /*0038*/ 	.word	0x0000000c


	//----- nvinfo : EIATTR_FRAME_SIZE
	.align		4
.L_9:
        /*003c*/ 	.byte	0x04, 0x11
        /*003e*/ 	.short	(.L_11 - .L_10)
	.align		4
.L_10:
        /*0040*/ 	.word	index@(_Z7reduce2IiLm1024000EEvPT_S1_)
        /*0044*/ 	.word	0x00000000


	//----- nvinfo : EIATTR_REGCOUNT
	.align		4
.L_11:
        /*0048*/ 	.byte	0x04, 0x2f
        /*004a*/ 	.short	(.L_13 - .L_12)
	.align		4
.L_12:
        /*004c*/ 	.word	index@(_Z7reduce3IiLm1024000ELm256EEvPT_S1_)
        /*0050*/ 	.word	0x0000000d


	//----- nvinfo : EIATTR_FRAME_SIZE
	.align		4
.L_13:
        /*0054*/ 	.byte	0x04, 0x11
        /*0056*/ 	.short	(.L_15 - .L_14)
	.align		4
.L_14:
        /*0058*/ 	.word	index@(_Z7reduce3IiLm1024000ELm256EEvPT_S1_)
        /*005c*/ 	.word	0x00000000


	//----- nvinfo : EIATTR_MIN_STACK_SIZE
	.align		4
.L_15:
        /*0060*/ 	.byte	0x04, 0x12
        /*0062*/ 	.short	(.L_17 - .L_16)
	.align		4
.L_16:
        /*0064*/ 	.word	index@(_Z7reduce3IiLm1024000ELm256EEvPT_S1_)
        /*0068*/ 	.word	0x00000000


	//----- nvinfo : EIATTR_MIN_STACK_SIZE
	.align		4
.L_17:
        /*006c*/ 	.byte	0x04, 0x12
        /*006e*/ 	.short	(.L_19 - .L_18)
	.align		4
.L_18:
        /*0070*/ 	.word	index@(_Z7reduce2IiLm1024000EEvPT_S1_)
        /*0074*/ 	.word	0x00000000


	//----- nvinfo : EIATTR_MIN_STACK_SIZE
	.align		4
.L_19:
        /*0078*/ 	.byte	0x04, 0x12
        /*007a*/ 	.short	(.L_21 - .L_20)
	.align		4
.L_20:
        /*007c*/ 	.word	index@(_Z7reduce1IiLm1024000EEvPT_S1_)
        /*0080*/ 	.word	0x00000000


	//----- nvinfo : EIATTR_MIN_STACK_SIZE
	.align		4
.L_21:
        /*0084*/ 	.byte	0x04, 0x12
        /*0086*/ 	.short	(.L_23 - .L_22)
	.align		4
.L_22:
        /*0088*/ 	.word	index@(_Z12reduce_basicIiLm1024000EEvPT_S1_)
        /*008c*/ 	.word	0x00000000
.L_23:


//--------------------- .nv.compat                --------------------------
	.section	.nv.compat,"",@"SHT_CUDA_COMPAT_INFO"
	.align	4
        /*0000*/ 	.byte	0x02, 0x09, 0x00, 0x00, 0x02, 0x02, 0x01, 0x00, 0x02, 0x05, 0x05, 0x00, 0x03, 0x07, 0x01, 0x01
        /*0010*/ 	.byte	0x02, 0x03, 0x00, 0x00, 0x02, 0x06, 0x01, 0x00, 0x04, 0x0b, 0x08, 0x00, 0x09, 0x00, 0x00, 0x00
        /*0020*/ 	.byte	0x00, 0x00, 0x00, 0x00


//--------------------- .nv.info._Z7reduce3IiLm1024000ELm256EEvPT_S1_ --------------------------
	.section	.nv.info._Z7reduce3IiLm1024000ELm256EEvPT_S1_,"",@"SHT_CUDA_INFO"
	.sectionflags	@""
	.align	4


	//----- nvinfo : EIATTR_CUDA_API_VERSION
	.align		4
        /*0000*/ 	.byte	0x04, 0x37
        /*0002*/ 	.short	(.L_25 - .L_24)
.L_24:
        /*0004*/ 	.word	0x00000082


	//----- nvinfo : EIATTR_KPARAM_INFO
	.align		4
.L_25:
        /*0008*/ 	.byte	0x04, 0x17
        /*000a*/ 	.short	(.L_27 - .L_26)
.L_26:
        /*000c*/ 	.word	0x00000000
        /*0010*/ 	.short	0x0001
        /*0012*/ 	.short	0x0008
        /*0014*/ 	.byte	0x00, 0xf5, 0x21, 0x00


	//----- nvinfo : EIATTR_KPARAM_INFO
	.align		4
.L_27:
        /*0018*/ 	.byte	0x04, 0x17
        /*001a*/ 	.short	(.L_29 - .L_28)
.L_28:
        /*001c*/ 	.word	0x00000000
        /*0020*/ 	.short	0x0000
        /*0022*/ 	.short	0x0000
        /*0024*/ 	.byte	0x00, 0xf5, 0x21, 0x00


	//----- nvinfo : EIATTR_SPARSE_MMA_MASK
	.align		4
.L_29:
        /*0028*/ 	.byte	0x03, 0x50
        /*002a*/ 	.short	0x0000


	//----- nvinfo : EIATTR_MAXREG_COUNT
	.align		4
        /*002c*/ 	.byte	0x03, 0x1b
        /*002e*/ 	.short	0x00ff


	//----- nvinfo : EIATTR_NUM_BARRIERS
	.align		4
        /*0030*/ 	.byte	0x02, 0x4c
        /*0032*/ 	.byte	0x01
	.zero		1


	//----- nvinfo : EIATTR_MERCURY_ISA_VERSION
	.align		4
        /*0034*/ 	.byte	0x03, 0x5f
        /*0036*/ 	.short	0x0101


	//----- nvinfo : EIATTR_VRC_CTA_INIT_COUNT
	.align		4
        /*0038*/ 	.byte	0x02, 0x4a
	.zero		1
	.zero		1


	//----- nvinfo : EIATTR_EXIT_INSTR_OFFSETS
	.align		4
        /*003c*/ 	.byte	0x04, 0x1c
        /*003e*/ 	.short	(.L_31 - .L_30)


	//   ....[0]....
.L_30:
        /*0040*/ 	.word	0x000004a0


	//   ....[1]....
        /*0044*/ 	.word	0x000004f0


	//----- nvinfo : EIATTR_CBANK_PARAM_SIZE
	.align		4
.L_31:
        /*0048*/ 	.byte	0x03, 0x19
        /*004a*/ 	.short	0x0010


	//----- nvinfo : EIATTR_PARAM_CBANK
	.align		4
        /*004c*/ 	.byte	0x04, 0x0a
        /*004e*/ 	.short	(.L_33 - .L_32)
	.align		4
.L_32:
        /*0050*/ 	.word	index@(.nv.constant0._Z7reduce3IiLm1024000ELm256EEvPT_S1_)
        /*0054*/ 	.short	0x0380
        /*0056*/ 	.short	0x0010


	//----- nvinfo : EIATTR_SW_WAR
	.align		4
.L_33:
        /*0058*/ 	.byte	0x04, 0x36
        /*005a*/ 	.short	(.L_35 - .L_34)
.L_34:
        /*005c*/ 	.word	0x00000008
.L_35:


//--------------------- .nv.info._Z7reduce2IiLm1024000EEvPT_S1_ --------------------------
	.section	.nv.info._Z7reduce2IiLm1024000EEvPT_S1_,"",@"SHT_CUDA_INFO"
	.sectionflags	@""
	.align	4


	//----- nvinfo : EIATTR_CUDA_API_VERSION
	.align		4
        /*0000*/ 	.byte	0x04, 0x37
        /*0002*/ 	.short	(.L_37 - .L_36)
.L_36:
        /*0004*/ 	.word	0x00000082


	//----- nvinfo : EIATTR_KPARAM_INFO
	.align		4
.L_37:
        /*0008*/ 	.byte	0x04, 0x17
        /*000a*/ 	.short	(.L_39 - .L_38)
.L_38:
        /*000c*/ 	.word	0x00000000
        /*0010*/ 	.short	0x0001
        /*0012*/ 	.short	0x0008
        /*0014*/ 	.byte	0x00, 0xf5, 0x21, 0x00


	//----- nvinfo : EIATTR_KPARAM_INFO
	.align		4
.L_39:
        /*0018*/ 	.byte	0x04, 0x17
        /*001a*/ 	.short	(.L_41 - .L_40)
.L_40:
        /*001c*/ 	.word	0x00000000
        /*0020*/ 	.short	0x0000
        /*0022*/ 	.short	0x0000
        /*0024*/ 	.byte	0x00, 0xf5, 0x21, 0x00


	//----- nvinfo : EIATTR_SPARSE_MMA_MASK
	.align		4
.L_41:
        /*0028*/ 	.byte	0x03, 0x50
        /*002a*/ 	.short	0x0000


	//----- nvinfo : EIATTR_MAXREG_COUNT
	.align		4
        /*002c*/ 	.byte	0x03, 0x1b
        /*002e*/ 	.short	0x00ff


	//----- nvinfo : EIATTR_NUM_BARRIERS
	.align		4
        /*0030*/ 	.byte	0x02, 0x4c
        /*0032*/ 	.byte	0x01
	.zero		1


	//----- nvinfo : EIATTR_MERCURY_ISA_VERSION
	.align		4
        /*0034*/ 	.byte	0x03, 0x5f
        /*0036*/ 	.short	0x0101


	//----- nvinfo : EIATTR_VRC_CTA_INIT_COUNT
	.align		4
        /*0038*/ 	.byte	0x02, 0x4a
	.zero		1
	.zero		1


	//----- nvinfo : EIATTR_EXIT_INSTR_OFFSETS
	.align		4
        /*003c*/ 	.byte	0x04, 0x1c
        /*003e*/ 	.short	(.L_43 - .L_42)


	//   ....[0]....
.L_42:
        /*0040*/ 	.word	0x00000470


	//   ....[1]....
        /*0044*/ 	.word	0x000004c0


	//----- nvinfo : EIATTR_CBANK_PARAM_SIZE
	.align		4
.L_43:
        /*0048*/ 	.byte	0x03, 0x19
        /*004a*/ 	.short	0x0010


	//----- nvinfo : EIATTR_PARAM_CBANK
	.align		4
        /*004c*/ 	.byte	0x04, 0x0a
        /*004e*/ 	.short	(.L_45 - .L_44)
	.align		4
.L_44:
        /*0050*/ 	.word	index@(.nv.constant0._Z7reduce2IiLm1024000EEvPT_S1_)
        /*0054*/ 	.short	0x0380
        /*0056*/ 	.short	0x0010


	//----- nvinfo : EIATTR_SW_WAR
	.align		4
.L_45:
        /*0058*/ 	.byte	0x04, 0x36
        /*005a*/ 	.short	(.L_47 - .L_46)
.L_46:
        /*005c*/ 	.word	0x00000008
.L_47:


//--------------------- .nv.info._Z7reduce1IiLm1024000EEvPT_S1_ --------------------------
	.section	.nv.info._Z7reduce1IiLm1024000EEvPT_S1_,"",@"SHT_CUDA_INFO"
	.sectionflags	@""
	.align	4


	//----- nvinfo : EIATTR_CUDA_API_VERSION
	.align		4
        /*0000*/ 	.byte	0x04, 0x37
        /*0002*/ 	.short	(.L_49 - .L_48)
.L_48:
        /*0004*/ 	.word	0x00000082


	//----- nvinfo : EIATTR_KPARAM_INFO
	.align		4
.L_49:
        /*0008*/ 	.byte	0x04, 0x17
        /*000a*/ 	.short	(.L_51 - .L_50)
.L_50:
        /*000c*/ 	.word	0x00000000
        /*0010*/ 	.short	0x0001
        /*0012*/ 	.short	0x0008
        /*0014*/ 	.byte	0x00, 0xf5, 0x21, 0x00


	//----- nvinfo : EIATTR_KPARAM_INFO
	.align		4
.L_51:
        /*0018*/ 	.byte	0x04, 0x17
        /*001a*/ 	.short	(.L_53 - .L_52)
.L_52:
        /*001c*/ 	.word	0x00000000
        /*0020*/ 	.short	0x0000
        /*0022*/ 	.short	0x0000
        /*0024*/ 	.byte	0x00, 0xf5, 0x21, 0x00


	//----- nvinfo : EIATTR_SPARSE_MMA_MASK
	.align		4
.L_53:
        /*0028*/ 	.byte	0x03, 0x50
        /*002a*/ 	.short	0x0000


	//----- nvinfo : EIATTR_MAXREG_COUNT
	.align		4
        /*002c*/ 	.byte	0x03, 0x1b
        /*002e*/ 	.short	0x00ff


	//----- nvinfo : EIATTR_NUM_BARRIERS
	.align		4
        /*0030*/ 	.byte	0x02, 0x4c
        /*0032*/ 	.byte	0x01
	.zero		1


	//----- nvinfo : EIATTR_MERCURY_ISA_VERSION
	.align		4
        /*0034*/ 	.byte	0x03, 0x5f
        /*0036*/ 	.short	0x0101


	//----- nvinfo : EIATTR_VRC_CTA_INIT_COUNT
	.align		4
        /*0038*/ 	.byte	0x02, 0x4a
	.zero		1
	.zero		1


	//----- nvinfo : EIATTR_EXIT_INSTR_OFFSETS
	.align		4
        /*003c*/ 	.byte	0x04, 0x1c
        /*003e*/ 	.short	(.L_55 - .L_54)


	//   ....[0]....
.L_54:
        /*0040*/ 	.word	0x000004f0


	//   ....[1]....
        /*0044*/ 	.word	0x00000540


	//----- nvinfo : EIATTR_CBANK_PARAM_SIZE
	.align		4
.L_55:
        /*0048*/ 	.byte	0x03, 0x19
        /*004a*/ 	.short	0x0010


	//----- nvinfo : EIATTR_PARAM_CBANK
	.align		4
        /*004c*/ 	.byte	0x04, 0x0a
        /*004e*/ 	.short	(.L_57 - .L_56)
	.align		4
.L_56:
        /*0050*/ 	.word	index@(.nv.constant0._Z7reduce1IiLm1024000EEvPT_S1_)
        /*0054*/ 	.short	0x0380
        /*0056*/ 	.short	0x0010


	//----- nvinfo : EIATTR_SW_WAR
	.align		4
.L_57:
        /*0058*/ 	.byte	0x04, 0x36
        /*005a*/ 	.short	(.L_59 - .L_58)
.L_58:
        /*005c*/ 	.word	0x00000008
.L_59:


//--------------------- .nv.info._Z12reduce_basicIiLm1024000EEvPT_S1_ --------------------------
	.section	.nv.info._Z12reduce_basicIiLm1024000EEvPT_S1_,"",@"SHT_CUDA_INFO"
	.sectionflags	@""
	.align	4


	//----- nvinfo : EIATTR_CUDA_API_VERSION
	.align		4
        /*0000*/ 	.byte	0x04, 0x37
        /*0002*/ 	.short	(.L_61 - .L_60)
.L_60:
        /*0004*/ 	.word	0x00000082


	//----- nvinfo : EIATTR_KPARAM_INFO
	.align		4
.L_61:
        /*0008*/ 	.byte	0x04, 0x17
        /*000a*/ 	.short	(.L_63 - .L_62)
.L_62:
        /*000c*/ 	.word	0x00000000
        /*0010*/ 	.short	0x0001
        /*0012*/ 	.short	0x0008
        /*0014*/ 	.byte	0x00, 0xf5, 0x21, 0x00


	//----- nvinfo : EIATTR_KPARAM_INFO
	.align		4
.L_63:
        /*0018*/ 	.byte	0x04, 0x17
        /*001a*/ 	.short	(.L_65 - .L_64)
.L_64:
        /*001c*/ 	.word	0x00000000
        /*0020*/ 	.short	0x0000
        /*0022*/ 	.short	0x0000
        /*0024*/ 	.byte	0x00, 0xf5, 0x21, 0x00


	//----- nvinfo : EIATTR_SPARSE_MMA_MASK
	.align		4
.L_65:
        /*0028*/ 	.byte	0x03, 0x50
        /*002a*/ 	.short	0x0000


	//----- nvinfo : EIATTR_MAXREG_COUNT
	.align		4
        /*002c*/ 	.byte	0x03, 0x1b
        /*002e*/ 	.short	0x00ff


	//----- nvinfo : EIATTR_NUM_BARRIERS
	.align		4
        /*0030*/ 	.byte	0x02, 0x4c
        /*0032*/ 	.byte	0x01
	.zero		1


	//----- nvinfo : EIATTR_MERCURY_ISA_VERSION
	.align		4
        /*0034*/ 	.byte	0x03, 0x5f
        /*0036*/ 	.short	0x0101


	//----- nvinfo : EIATTR_VRC_CTA_INIT_COUNT
	.align		4
        /*0038*/ 	.byte	0x02, 0x4a
	.zero		1
	.zero		1


	//----- nvinfo : EIATTR_EXIT_INSTR_OFFSETS
	.align		4
        /*003c*/ 	.byte	0x04, 0x1c
        /*003e*/ 	.short	(.L_67 - .L_66)


	//   ....[0]....
.L_66:
        /*0040*/ 	.word	0x00000490


	//   ....[1]....
        /*0044*/ 	.word	0x000004e0


	//----- nvinfo : EIATTR_CBANK_PARAM_SIZE
	.align		4
.L_67:
        /*0048*/ 	.byte	0x03, 0x19
        /*004a*/ 	.short	0x0010


	//----- nvinfo : EIATTR_PARAM_CBANK
	.align		4
        /*004c*/ 	.byte	0x04, 0x0a
        /*004e*/ 	.short	(.L_69 - .L_68)
	.align		4
.L_68:
        /*0050*/ 	.word	index@(.nv.constant0._Z12reduce_basicIiLm1024000EEvPT_S1_)
        /*0054*/ 	.short	0x0380
        /*0056*/ 	.short	0x0010


	//----- nvinfo : EIATTR_SW_WAR
	.align		4
.L_69:
        /*0058*/ 	.byte	0x04, 0x36
        /*005a*/ 	.short	(.L_71 - .L_70)
.L_70:
        /*005c*/ 	.word	0x00000008
.L_71:


//--------------------- .nv.callgraph             --------------------------
	.section	.nv.callgraph,"",@"SHT_CUDA_CALLGRAPH"
	.align	4
	.sectionentsize	8
	.align		4
        /*0000*/ 	.word	0x00000000
	.align		4
        /*0004*/ 	.word	0xffffffff
	.align		4
        /*0008*/ 	.word	0x00000000
	.align		4
        /*000c*/ 	.word	0xfffffffe
	.align		4
        /*0010*/ 	.word	0x00000000
	.align		4
        /*0014*/ 	.word	0xfffffffd
	.align		4
        /*0018*/ 	.word	0x00000000
	.align		4
        /*001c*/ 	.word	0xfffffffc


//--------------------- .text._Z7reduce3IiLm1024000ELm256EEvPT_S1_ --------------------------
	.section	.text._Z7reduce3IiLm1024000ELm256EEvPT_S1_,"ax",@progbits
	.align	128
        .global         _Z7reduce3IiLm1024000ELm256EEvPT_S1_
        .type           _Z7reduce3IiLm1024000ELm256EEvPT_S1_,@function
        .size           _Z7reduce3IiLm1024000ELm256EEvPT_S1_,(.L_x_4 - _Z7reduce3IiLm1024000ELm256EEvPT_S1_)
        .other          _Z7reduce3IiLm1024000ELm256EEvPT_S1_,@"STO_CUDA_ENTRY STV_DEFAULT"
_Z7reduce3IiLm1024000ELm256EEvPT_S1_:
.text._Z7reduce3IiLm1024000ELm256EEvPT_S1_:
[----:B------:R-:W-:Y:S01]  /*0000*/  LDC R1, c[0x0][0x37c] ;  /* 0x0000df00ff017b82 */ /* 0x000fe20000000800 */
[----:B------:R-:W0:Y:S01]  /*0010*/  S2R R0, SR_CTAID.X ;  /* 0x0000000000007919 */ /* 0x000e220000002500 */
[----:B------:R-:W0:Y:S01]  /*0020*/  LDCU UR4, c[0x0][0x360] ;  /* 0x00006c00ff0477ac */ /* 0x000e220008000800 */
[----:B------:R-:W1:Y:S01]  /*0030*/  S2R R2, SR_TID.X ;  /* 0x0000000000027919 */ /* 0x000e620000002100 */
[----:B------:R-:W2:Y:S01]  /*0040*/  LDCU.64 UR6, c[0x0][0x358] ;  /* 0x00006b00ff0677ac */ /* 0x000ea20008000a00 */
[----:B0-----:R-:W-:-:S04]  /*0050*/  IMAD R3, R0, UR4, RZ ;  /* 0x0000000400037c24 */ /* 0x001fc8000f8e02ff */
[----:B-1----:R-:W-:-:S04]  /*0060*/  IMAD R3, R3, 0x2, R2 ;  /* 0x0000000203037824 */ /* 0x002fc800078e0202 */
[C---:B------:R-:W-:Y:S01]  /*0070*/  VIADD R9, R3.reuse, UR4 ;  /* 0x0000000403097c36 */ /* 0x040fe20008000000 */
[----:B------:R-:W-:-:S04]  /*0080*/  ISETP.GT.U32.AND P1, PT, R3, 0xf9fff, PT ;  /* 0x000f9fff0300780c */ /* 0x000fc80003f24070 */
[----:B------:R-:W-:-:S09]  /*0090*/  ISETP.GT.U32.AND P2, PT, R9, 0xf9fff, PT ;  /* 0x000f9fff0900780c */ /* 0x000fd20003f44070 */
[----:B------:R-:W0:Y:S08]  /*00a0*/  @!P1 LDC.64 R4, c[0x0][0x380] ;  /* 0x0000e000ff049b82 */ /* 0x000e300000000a00 */
[----:B------:R-:W1:Y:S01]  /*00b0*/  @!P2 LDC.64 R6, c[0x0][0x380] ;  /* 0x0000e000ff06ab82 */ /* 0x000e620000000a00 */
[----:B0-----:R-:W-:-:S05]  /*00c0*/  @!P1 IMAD.WIDE.U32 R4, R3, 0x4, R4 ;  /* 0x0000000403049825 */ /* 0x001fca00078e0004 */
[----:B--2---:R-:W2:Y:S01]  /*00d0*/  @!P1 LDG.E R8, desc[UR6][R4.64] ;  /* 0x0000000604089981 */ /* 0x004ea2000c1e1900 */
[----:B-1----:R-:W-:-:S06]  /*00e0*/  @!P2 IMAD.WIDE.U32 R6, R9, 0x4, R6 ;  /* 0x000000040906a825 */ /* 0x002fcc00078e0006 */
[----:B------:R-:W3:Y:S01]  /*00f0*/  @!P2 LDG.E R7, desc[UR6][R6.64] ;  /* 0x000000060607a981 */ /* 0x000ee2000c1e1900 */
[----:B------:R-:W0:Y:S01]  /*0100*/  S2UR UR5, SR_CgaCtaId ;  /* 0x00000000000579c3 */ /* 0x000e220000008800 */
[----:B------:R-:W-:Y:S01]  /*0110*/  UMOV UR4, 0x400 ;  /* 0x0000040000047882 */ /* 0x000fe20000000000 */
[----:B------:R-:W-:Y:S01]  /*0120*/  ISETP.GT.U32.AND P0, PT, R2, 0x7f, PT ;  /* 0x0000007f0200780c */ /* 0x000fe20003f04070 */
[----:B0-----:R-:W-:-:S06]  /*0130*/  ULEA UR4, UR5, UR4, 0x18 ;  /* 0x0000000405047291 */ /* 0x001fcc000f8ec0ff */
[----:B------:R-:W-:-:S05]  /*0140*/  LEA R3, R2, UR4, 0x2 ;  /* 0x0000000402037c11 */ /* 0x000fca000f8e10ff */
[----:B--2---:R-:W-:Y:S04]  /*0150*/  @!P1 STS [R3], R8 ;  /* 0x0000000803009388 */ /* 0x004fe80000000800 */
[----:B------:R-:W-:Y:S01]  /*0160*/  @P1 STS [R3], RZ ;  /* 0x000000ff03001388 */ /* 0x000fe20000000800 */
[----:B------:R-:W-:Y:S01]  /*0170*/  @P1 IMAD.MOV.U32 R8, RZ, RZ, RZ ;  /* 0x000000ffff081224 */ /* 0x000fe200078e00ff */
[----:B------:R-:W-:-:S04]  /*0180*/  ISETP.GT.U32.AND P1, PT, R2, 0x3f, PT ;  /* 0x0000003f0200780c */ /* 0x000fc80003f24070 */
[----:B---3--:R-:W-:-:S05]  /*0190*/  @!P2 IADD3 R10, PT, PT, R7, R8, RZ ;  /* 0x00000008070aa210 */ /* 0x008fca0007ffe0ff */
[----:B------:R-:W-:Y:S01]  /*01a0*/  @!P2 STS [R3], R10 ;  /* 0x0000000a0300a388 */ /* 0x000fe20000000800 */
[----:B------:R-:W-:Y:S06]  /*01b0*/  BAR.SYNC.DEFER_BLOCKING 0x0 ;  /* 0x0000000000007b1d */ /* 0x000fec0000010000 */
[----:B------:R-:W-:Y:S04]  /*01c0*/  @!P0 LDS R4, [R3+0x200] ;  /* 0x0002000003048984 */ /* 0x000fe80000000800 */
[----:B------:R-:W0:Y:S02]  /*01d0*/  @!P0 LDS R5, [R3] ;  /* 0x0000000003058984 */ /* 0x000e240000000800 */
[----:B0-----:R-:W-:-:S05]  /*01e0*/  @!P0 IMAD.IADD R4, R4, 0x1, R5 ;  /* 0x0000000104048824 */ /* 0x001fca00078e0205 */
[----:B------:R-:W-:Y:S01]  /*01f0*/  @!P0 STS [R3], R4 ;  /* 0x0000000403008388 */ /* 0x000fe20000000800 */
[----:B------:R-:W-:Y:S01]  /*0200*/  BAR.SYNC.DEFER_BLOCKING 0x0 ;  /* 0x0000000000007b1d */ /* 0x000fe20000010000 */
[----:B------:R-:W-:-:S05]  /*0210*/  ISETP.GT.U32.AND P0, PT, R2, 0x1f, PT ;  /* 0x0000001f0200780c */ /* 0x000fca0003f04070 */
        /* <DEDUP_REMOVED lines=8> */
[----:B0-----:R-:W-:-:S05]  /*02a0*/  @!P0 IADD3 R8, PT, PT, R5, R8, RZ ;  /* 0x0000000805088210 */ /* 0x001fca0007ffe0ff */
        /* <DEDUP_REMOVED lines=20> */
[----:B------:R-:W-:-:S05]  /*03f0*/  ISETP.NE.AND P1, PT, R2, RZ, PT ;  /* 0x000000ff0200720c */ /* 0x000fca0003f25270 */
[----:B------:R-:W-:Y:S04]  /*0400*/  @!P0 LDS R4, [R3+0x8] ;  /* 0x0000080003048984 */ /* 0x000fe80000000800 */
[----:B------:R-:W0:Y:S02]  /*0410*/  @!P0 LDS R5, [R3] ;  /* 0x0000000003058984 */ /* 0x000e240000000800 */
[----:B0-----:R-:W-:-:S05]  /*0420*/  @!P0 IMAD.IADD R4, R4, 0x1, R5 ;  /* 0x0000000104048824 */ /* 0x001fca00078e0205 */
[----:B------:R-:W-:Y:S01]  /*0430*/  @!P0 STS [R3], R4 ;  /* 0x0000000403008388 */ /* 0x000fe20000000800 */
[----:B------:R-:W-:Y:S06]  /*0440*/  BAR.SYNC.DEFER_BLOCKING 0x0 ;  /* 0x0000000000007b1d */ /* 0x000fec0000010000 */
[----:B------:R-:W-:Y:S04]  /*0450*/  @!P1 LDS R2, [UR4+0x4] ;  /* 0x00000404ff029984 */ /* 0x000fe80008000800 */
[----:B------:R-:W0:Y:S02]  /*0460*/  @!P1 LDS R5, [R3] ;  /* 0x0000000003059984 */ /* 0x000e240000000800 */
[----:B0-----:R-:W-:-:S05]  /*0470*/  @!P1 IADD3 R2, PT, PT, R2, R5, RZ ;  /* 0x0000000502029210 */ /* 0x001fca0007ffe0ff */
[----:B------:R0:W-:Y:S01]  /*0480*/  @!P1 STS [R3], R2 ;  /* 0x0000000203009388 */ /* 0x0001e20000000800 */
[----:B------:R-:W-:Y:S06]  /*0490*/  BAR.SYNC.DEFER_BLOCKING 0x0 ;  /* 0x0000000000007b1d */ /* 0x000fec0000010000 */
[----:B------:R-:W-:Y:S05]  /*04a0*/  @P1 EXIT ;  /* 0x000000000000194d */ /* 0x000fea0003800000 */
[----:B------:R-:W1:Y:S01]  /*04b0*/  LDS R5, [UR4] ;  /* 0x00000004ff057984 */ /* 0x000e620008000800 */
[----:B0-----:R-:W0:Y:S02]  /*04c0*/  LDC.64 R2, c[0x0][0x388] ;  /* 0x0000e200ff027b82 */ /* 0x001e240000000a00 */
[----:B0-----:R-:W-:-:S05]  /*04d0*/  IMAD.WIDE.U32 R2, R0, 0x4, R2 ;  /* 0x0000000400027825 */ /* 0x001fca00078e0002 */
[----:B-1----:R-:W-:Y:S01]  /*04e0*/  STG.E desc[UR6][R2.64], R5 ;  /* 0x0000000502007986 */ /* 0x002fe2000c101906 */
[----:B------:R-:W-:Y:S05]  /*04f0*/  EXIT ;  /* 0x000000000000794d */ /* 0x000fea0003800000 */
.L_x_0:
[----:B------:R-:W-:-:S00]  /*0500*/  BRA `(.L_x_0) ;  /* 0xfffffffc00fc7947 */ /* 0x000fc0000383ffff */
[----:B------:R-:W-:-:S00]  /*0510*/  NOP ;  /* 0x0000000000007918 */ /* 0x000fc00000000000 */
        /* <DEDUP_REMOVED lines=14> */
.L_x_4:


//--------------------- .text._Z7reduce2IiLm1024000EEvPT_S1_ --------------------------
	.section	.text._Z7reduce2IiLm1024000EEvPT_S1_,"ax",@progbits
	.align	128
        .global         _Z7reduce2IiLm1024000EEvPT_S1_
        .type           _Z7reduce2IiLm1024000EEvPT_S1_,@function
        .size           _Z7reduce2IiLm1024000EEvPT_S1_,(.L_x_5 - _Z7reduce2IiLm1024000EEvPT_S1_)
        .other          _Z7reduce2IiLm1024000EEvPT_S1_,@"STO_CUDA_ENTRY STV_DEFAULT"
_Z7reduce2IiLm1024000EEvPT_S1_:
.text._Z7reduce2IiLm1024000EEvPT_S1_:
[----:B------:R-:W-:Y:S01]  /*0000*/  LDC R1, c[0x0][0x37c] ;  /* 0x0000df00ff017b82 */ /* 0x000fe20000000800 */
[----:B------:R-:W0:Y:S01]  /*0010*/  S2R R3, SR_TID.X ;  /* 0x0000000000037919 */ /* 0x000e220000002100 */
[----:B------:R-:W0:Y:S01]  /*0020*/  LDCU UR4, c[0x0][0x360] ;  /* 0x00006c00ff0477ac */ /* 0x000e220008000800 */
[----:B------:R-:W0:Y:S01]  /*0030*/  S2R R0, SR_CTAID.X ;  /* 0x0000000000007919 */ /* 0x000e220000002500 */
[----:B------:R-:W1:Y:S01]  /*0040*/  LDCU.64 UR6, c[0x0][0x358] ;  /* 0x00006b00ff0677ac */ /* 0x000e620008000a00 */
[----:B0-----:R-:W-:-:S05]  /*0050*/  IMAD R7, R0, UR4, R3 ;  /* 0x0000000400077c24 */ /* 0x001fca000f8e0203 */
[----:B------:R-:W-:-:S13]  /*0060*/  ISETP.GT.U32.AND P0, PT, R7, 0xf9fff, PT ;  /* 0x000f9fff0700780c */ /* 0x000fda0003f04070 */
[----:B------:R-:W0:Y:S02]  /*0070*/  @!P0 LDC.64 R4, c[0x0][0x380] ;  /* 0x0000e000ff048b82 */ /* 0x000e240000000a00 */
[----:B0-----:R-:W-:-:S06]  /*0080*/  @!P0 IMAD.WIDE.U32 R4, R7, 0x4, R4 ;  /* 0x0000000407048825 */ /* 0x001fcc00078e0004 */
[----:B-1----:R-:W2:Y:S01]  /*0090*/  @!P0 LDG.E R5, desc[UR6][R4.64] ;  /* 0x0000000604058981 */ /* 0x002ea2000c1e1900 */
[----:B------:R-:W0:Y:S01]  /*00a0*/  S2UR UR5, SR_CgaCtaId ;  /* 0x00000000000579c3 */ /* 0x000e220000008800 */
[----:B------:R-:W-:Y:S01]  /*00b0*/  UMOV UR4, 0x400 ;  /* 0x0000040000047882 */ /* 0x000fe20000000000 */
[----:B------:R-:W-:Y:S01]  /*00c0*/  ISETP.GT.U32.AND P1, PT, R3, 0xff, PT ;  /* 0x000000ff0300780c */ /* 0x000fe20003f24070 */
[----:B0-----:R-:W-:-:S06]  /*00d0*/  ULEA UR4, UR5, UR4, 0x18 ;  /* 0x0000000405047291 */ /* 0x001fcc000f8ec0ff */
[----:B------:R-:W-:-:S05]  /*00e0*/  LEA R2, R3, UR4, 0x2 ;  /* 0x0000000403027c11 */ /* 0x000fca000f8e10ff */
[----:B--2---:R-:W-:Y:S04]  /*00f0*/  @!P0 STS [R2], R5 ;  /* 0x0000000502008388 */ /* 0x004fe80000000800 */
[----:B------:R-:W-:Y:S01]  /*0100*/  @P0 STS [R2], RZ ;  /* 0x000000ff02000388 */ /* 0x000fe20000000800 */
        /* <DEDUP_REMOVED lines=43> */
[----:B------:R-:W-:-:S05]  /*03c0*/  ISETP.NE.AND P1, PT, R3, RZ, PT ;  /* 0x000000ff0300720c */ /* 0x000fca0003f25270 */
[----:B------:R-:W-:Y:S04]  /*03d0*/  @!P0 LDS R4, [R2+0x8] ;  /* 0x0000080002048984 */ /* 0x000fe80000000800 */
[----:B------:R-:W0:Y:S02]  /*03e0*/  @!P0 LDS R9, [R2] ;  /* 0x0000000002098984 */ /* 0x000e240000000800 */
[----:B0-----:R-:W-:-:S05]  /*03f0*/  @!P0 IADD3 R9, PT, PT, R4, R9, RZ ;  /* 0x0000000904098210 */ /* 0x001fca0007ffe0ff */
[----:B------:R-:W-:Y:S01]  /*0400*/  @!P0 STS [R2], R9 ;  /* 0x0000000902008388 */ /* 0x000fe20000000800 */
[----:B------:R-:W-:Y:S06]  /*0410*/  BAR.SYNC.DEFER_BLOCKING 0x0 ;  /* 0x0000000000007b1d */ /* 0x000fec0000010000 */
[----:B------:R-:W-:Y:S04]  /*0420*/  @!P1 LDS R3, [UR4+0x4] ;  /* 0x00000404ff039984 */ /* 0x000fe80008000800 */
[----:B------:R-:W0:Y:S02]  /*0430*/  @!P1 LDS R4, [R2] ;  /* 0x0000000002049984 */ /* 0x000e240000000800 */
[----:B0-----:R-:W-:-:S05]  /*0440*/  @!P1 IMAD.IADD R3, R3, 0x1, R4 ;  /* 0x0000000103039824 */ /* 0x001fca00078e0204 */
        /* <DEDUP_REMOVED lines=8> */
.L_x_1:
        /* <DEDUP_REMOVED lines=11> */
.L_x_5:


//--------------------- .text._Z7reduce1IiLm1024000EEvPT_S1_ --------------------------
	.section	.text._Z7reduce1IiLm1024000EEvPT_S1_,"ax",@progbits
	.align	128
        .global         _Z7reduce1IiLm1024000EEvPT_S1_
        .type           _Z7reduce1IiLm1024000EEvPT_S1_,@function
        .size           _Z7reduce1IiLm1024000EEvPT_S1_,(.L_x_6 - _Z7reduce1IiLm1024000EEvPT_S1_)
        .other          _Z7reduce1IiLm1024000EEvPT_S1_,@"STO_CUDA_ENTRY STV_DEFAULT"
_Z7reduce1IiLm1024000EEvPT_S1_:
.text._Z7reduce1IiLm1024000EEvPT_S1_:
        /* <DEDUP_REMOVED lines=14> */
[----:B------:R-:W-:-:S06]  /*00e0*/  LEA R2, R3, UR4, 0x2 ;  /* 0x0000000403027c11 */ /* 0x000fcc000f8e10ff */
[C---:B------:R-:W-:Y:S01]  /*00f0*/  @!P1 IMAD R6, R3.reuse, 0x4, R2 ;  /* 0x0000000403069824 */ /* 0x040fe200078e0202 */
[----:B--2---:R-:W-:Y:S04]  /*0100*/  @!P0 STS [R2], R5 ;  /* 0x0000000502008388 */ /* 0x004fe80000000800 */
[----:B------:R-:W-:Y:S01]  /*0110*/  @P0 STS [R2], RZ ;  /* 0x000000ff02000388 */ /* 0x000fe20000000800 */
[----:B------:R-:W-:Y:S01]  /*0120*/  BAR.SYNC.DEFER_BLOCKING 0x0 ;  /* 0x0000000000007b1d */ /* 0x000fe20000010000 */
[----:B------:R-:W-:-:S05]  /*0130*/  ISETP.GT.U32.AND P0, PT, R3, 0x7f, PT ;  /* 0x0000007f0300780c */ /* 0x000fca0003f04070 */
[----:B------:R-:W-:Y:S04]  /*0140*/  @!P1 LDS R7, [R6+0x4] ;  /* 0x0000040006079984 */ /* 0x000fe80000000800 */
[----:B------:R-:W0:Y:S02]  /*0150*/  @!P1 LDS R4, [R6] ;  /* 0x0000000006049984 */ /* 0x000e240000000800 */
[----:B0-----:R-:W-:Y:S02]  /*0160*/  @!P1 IMAD.IADD R7, R7, 0x1, R4 ;  /* 0x0000000107079824 */ /* 0x001fe400078e0204 */
[----:B------:R-:W-:-:S03]  /*0170*/  @!P0 IMAD R4, R3, 0xc, R2 ;  /* 0x0000000c03048824 */ /* 0x000fc600078e0202 */
[----:B------:R-:W-:Y:S01]  /*0180*/  @!P1 STS [R6], R7 ;  /* 0x0000000706009388 */ /* 0x000fe20000000800 */
[----:B------:R-:W-:Y:S01]  /*0190*/  BAR.SYNC.DEFER_BLOCKING 0x0 ;  /* 0x0000000000007b1d */ /* 0x000fe20000010000 */
[----:B------:R-:W-:-:S05]  /*01a0*/  ISETP.GT.U32.AND P1, PT, R3, 0x3f, PT ;  /* 0x0000003f0300780c */ /* 0x000fca0003f24070 */
[----:B------:R-:W-:Y:S04]  /*01b0*/  @!P0 LDS R8, [R4+0x8] ;  /* 0x0000080004088984 */ /* 0x000fe80000000800 */
[----:B------:R-:W0:Y:S02]  /*01c0*/  @!P0 LDS R5, [R4] ;  /* 0x0000000004058984 */ /* 0x000e240000000800 */
[----:B0-----:R-:W-:Y:S02]  /*01d0*/  @!P0 IADD3 R5, PT, PT, R8, R5, RZ ;  /* 0x0000000508058210 */ /* 0x001fe40007ffe0ff */
[----:B------:R-:W-:-:S03]  /*01e0*/  @!P1 IMAD R8, R3, 0x1c, R2 ;  /* 0x0000001c03089824 */ /* 0x000fc600078e0202 */
[----:B------:R-:W-:Y:S01]  /*01f0*/  @!P0 STS [R4], R5 ;  /* 0x0000000504008388 */ /* 0x000fe20000000800 */
[----:B------:R-:W-:Y:S01]  /*0200*/  BAR.SYNC.DEFER_BLOCKING 0x0 ;  /* 0x0000000000007b1d */ /* 0x000fe20000010000 */
[----:B------:R-:W-:-:S13]  /*0210*/  ISETP.GT.U32.AND P0, PT, R3, 0x1f, PT ;  /* 0x0000001f0300780c */ /* 0x000fda0003f04070 */
[----:B------:R-:W-:Y:S01]  /*0220*/  @!P0 IMAD R6, R3, 0x3c, R2 ;  /* 0x0000003c03068824 */ /* 0x000fe200078e0202 */
[----:B------:R-:W-:Y:S04]  /*0230*/  @!P1 LDS R9, [R8+0x10] ;  /* 0x0000100008099984 */ /* 0x000fe80000000800 */
[----:B------:R-:W0:Y:S02]  /*0240*/  @!P1 LDS R10, [R8] ;  /* 0x00000000080a9984 */ /* 0x000e240000000800 */
[----:B0-----:R-:W-:-:S05]  /*0250*/  @!P1 IMAD.IADD R9, R9, 0x1, R10 ;  /* 0x0000000109099824 */ /* 0x001fca00078e020a */
[----:B------:R-:W-:Y:S01]  /*0260*/  @!P1 STS [R8], R9 ;  /* 0x0000000908009388 */ /* 0x000fe20000000800 */
[----:B------:R-:W-:Y:S01]  /*0270*/  BAR.SYNC.DEFER_BLOCKING 0x0 ;  /* 0x0000000000007b1d */ /* 0x000fe20000010000 */
[----:B------:R-:W-:-:S13]  /*0280*/  ISETP.GT.U32.AND P1, PT, R3, 0xf, PT ;  /* 0x0000000f0300780c */ /* 0x000fda0003f24070 */
[----:B------:R-:W-:Y:S01]  /*0290*/  @!P1 IMAD R4, R3, 0x7c, R2 ;  /* 0x0000007c03049824 */ /* 0x000fe200078e0202 */
[----:B------:R-:W-:Y:S04]  /*02a0*/  @!P0 LDS R7, [R6+0x20] ;  /* 0x0000200006078984 */ /* 0x000fe80000000800 */
[----:B------:R-:W0:Y:S02]  /*02b0*/  @!P0 LDS R10, [R6] ;  /* 0x00000000060a8984 */ /* 0x000e240000000800 */
[----:B0-----:R-:W-:-:S05]  /*02c0*/  @!P0 IADD3 R7, PT, PT, R7, R10, RZ ;  /* 0x0000000a07078210 */ /* 0x001fca0007ffe0ff */
        /* <DEDUP_REMOVED lines=30> */
[----:B------:R-:W0:Y:S02]  /*04b0*/  @!P1 LDS R4, [UR4] ;  /* 0x00000004ff049984 */ /* 0x000e240008000800 */
[----:B0-----:R-:W-:-:S05]  /*04c0*/  @!P1 IADD3 R3, PT, PT, R3, R4, RZ ;  /* 0x0000000403039210 */ /* 0x001fca0007ffe0ff */
[----:B------:R0:W-:Y:S01]  /*04d0*/  @!P1 STS [UR4], R3 ;  /* 0x00000003ff009988 */ /* 0x0001e20008000804 */
[----:B------:R-:W-:Y:S06]  /*04e0*/  BAR.SYNC.DEFER_BLOCKING 0x0 ;  /* 0x0000000000007b1d */ /* 0x000fec0000010000 */
[----:B------:R-:W-:Y:S05]  /*04f0*/  @P1 EXIT ;  /* 0x000000000000194d */ /* 0x000fea0003800000 */
[----:B------:R-:W1:Y:S01]  /*0500*/  LDS R5, [UR4] ;  /* 0x00000004ff057984 */ /* 0x000e620008000800 */
[----:B0-----:R-:W0:Y:S02]  /*0510*/  LDC.64 R2, c[0x0][0x388] ;  /* 0x0000e200ff027b82 */ /* 0x001e240000000a00 */
[----:B0-----:R-:W-:-:S05]  /*0520*/  IMAD.WIDE.U32 R2, R0, 0x4, R2 ;  /* 0x0000000400027825 */ /* 0x001fca00078e0002 */
[----:B-1----:R-:W-:Y:S01]  /*0530*/  STG.E desc[UR6][R2.64], R5 ;  /* 0x0000000502007986 */ /* 0x002fe2000c101906 */
[----:B------:R-:W-:Y:S05]  /*0540*/  EXIT ;  /* 0x000000000000794d */ /* 0x000fea0003800000 */
.L_x_2:
        /* <DEDUP_REMOVED lines=11> */
.L_x_6:


//--------------------- .text._Z12reduce_basicIiLm1024000EEvPT_S1_ --------------------------
	.section	.text._Z12reduce_basicIiLm1024000EEvPT_S1_,"ax",@progbits
	.align	128
        .global         _Z12reduce_basicIiLm1024000EEvPT_S1_
        .type           _Z12reduce_basicIiLm1024000EEvPT_S1_,@function
        .size           _Z12reduce_basicIiLm1024000EEvPT_S1_,(.L_x_7 - _Z12reduce_basicIiLm1024000EEvPT_S1_)
        .other          _Z12reduce_basicIiLm1024000EEvPT_S1_,@"STO_CUDA_ENTRY STV_DEFAULT"
_Z12reduce_basicIiLm1024000EEvPT_S1_:
.text._Z12reduce_basicIiLm1024000EEvPT_S1_:
        /* <DEDUP_REMOVED lines=12> */
[----:B------:R-:W-:-:S04]  /*00c0*/  LOP3.LUT R2, R3, 0x1, RZ, 0xc0, !PT ;  /* 0x0000000103027812 */ /* 0x000fc800078ec0ff */
[----:B------:R-:W-:Y:S01]  /*00d0*/  ISETP.NE.U32.AND P0, PT, R2, 0x1, PT ;  /* 0x000000010200780c */ /* 0x000fe20003f05070 */
[----:B0-----:R-:W-:-:S06]  /*00e0*/  ULEA UR4, UR5, UR4, 0x18 ;  /* 0x0000000405047291 */ /* 0x001fcc000f8ec0ff */
[----:B------:R-:W-:-:S05]  /*00f0*/  LEA R2, R3, UR4, 0x2 ;  /* 0x0000000403027c11 */ /* 0x000fca000f8e10ff */
[----:B--2---:R-:W-:Y:S04]  /*0100*/  @!P1 STS [R2], R5 ;  /* 0x0000000502009388 */ /* 0x004fe80000000800 */
[----:B------:R-:W-:Y:S01]  /*0110*/  @P1 STS [R2], RZ ;  /* 0x000000ff02001388 */ /* 0x000fe20000000800 */
[----:B------:R-:W-:Y:S01]  /*0120*/  BAR.SYNC.DEFER_BLOCKING 0x0 ;  /* 0x0000000000007b1d */ /* 0x000fe20000010000 */
[----:B------:R-:W-:-:S05]  /*0130*/  LOP3.LUT P1, RZ, R3, 0x3, RZ, 0xc0, !PT ;  /* 0x0000000303ff7812 */ /* 0x000fca000782c0ff */
[----:B------:R-:W-:Y:S04]  /*0140*/  @P0 LDS R6, [R2+0x4] ;  /* 0x0000040002060984 */ /* 0x000fe80000000800 */
[----:B------:R-:W0:Y:S02]  /*0150*/  @P0 LDS R7, [R2] ;  /* 0x0000000002070984 */ /* 0x000e240000000800 */
[----:B0-----:R-:W-:-:S05]  /*0160*/  @P0 IMAD.IADD R7, R6, 0x1, R7 ;  /* 0x0000000106070824 */ /* 0x001fca00078e0207 */
[----:B------:R-:W-:Y:S01]  /*0170*/  @P0 STS [R2], R7 ;  /* 0x0000000702000388 */ /* 0x000fe20000000800 */
[----:B------:R-:W-:Y:S01]  /*0180*/  BAR.SYNC.DEFER_BLOCKING 0x0 ;  /* 0x0000000000007b1d */ /* 0x000fe20000010000 */
[----:B------:R-:W-:-:S05]  /*0190*/  LOP3.LUT P0, RZ, R3, 0x7, RZ, 0xc0, !PT ;  /* 0x0000000703ff7812 */ /* 0x000fca000780c0ff */
[----:B------:R-:W-:Y:S04]  /*01a0*/  @!P1 LDS R4, [R2+0x8] ;  /* 0x0000080002049984 */ /* 0x000fe80000000800 */
[----:B------:R-:W0:Y:S02]  /*01b0*/  @!P1 LDS R9, [R2] ;  /* 0x0000000002099984 */ /* 0x000e240000000800 */
[----:B0-----:R-:W-:-:S05]  /*01c0*/  @!P1 IMAD.IADD R9, R4, 0x1, R9 ;  /* 0x0000000104099824 */ /* 0x001fca00078e0209 */
[----:B------:R-:W-:Y:S01]  /*01d0*/  @!P1 STS [R2], R9 ;  /* 0x0000000902009388 */ /* 0x000fe20000000800 */
        /* <DEDUP_REMOVED lines=40> */
[----:B0-----:R-:W-:-:S05]  /*0460*/  @!P0 IMAD.IADD R5, R4, 0x1, R5 ;  /* 0x0000000104058824 */ /* 0x001fca00078e0205 */
[----:B------:R0:W-:Y:S01]  /*0470*/  @!P0 STS [R2], R5 ;  /* 0x0000000502008388 */ /* 0x0001e20000000800 */
[----:B------:R-:W-:Y:S06]  /*0480*/  BAR.SYNC.DEFER_BLOCKING 0x0 ;  /* 0x0000000000007b1d */ /* 0x000fec0000010000 */
[----:B------:R-:W-:Y:S05]  /*0490*/  @P1 EXIT ;  /* 0x000000000000194d */ /* 0x000fea0003800000 */
[----:B0-----:R-:W0:Y:S01]  /*04a0*/  LDS R5, [UR4] ;  /* 0x00000004ff057984 */ /* 0x001e220008000800 */
[----:B------:R-:W1:Y:S02]  /*04b0*/  LDC.64 R2, c[0x0][0x388] ;  /* 0x0000e200ff027b82 */ /* 0x000e640000000a00 */
[----:B-1----:R-:W-:-:S05]  /*04c0*/  IMAD.WIDE.U32 R2, R0, 0x4, R2 ;  /* 0x0000000400027825 */ /* 0x002fca00078e0002 */
[----:B0-----:R-:W-:Y:S01]  /*04d0*/  STG.E desc[UR6][R2.64], R5 ;  /* 0x0000000502007986 */ /* 0x001fe2000c101906 */
[----:B------:R-:W-:Y:S05]  /*04e0*/  EXIT ;  /* 0x000000000000794d */ /* 0x000fea0003800000 */
.L_x_3:
        /* <DEDUP_REMOVED lines=9> */
.L_x_7:


//--------------------- .nv.shared._Z7reduce3IiLm1024000ELm256EEvPT_S1_ --------------------------
	.section	.nv.shared._Z7reduce3IiLm1024000ELm256EEvPT_S1_,"aw",@nobits
	.sectionflags	@""
	.align	4
.nv.shared._Z7reduce3IiLm1024000ELm256EEvPT_S1_:
	.zero		2048


//--------------------- .nv.shared.reserved.0     --------------------------
	.section	.nv.shared.reserved.0,"aw",@nobits
	.weak		__nv_reservedSMEM_offset_0_alias
	.size		__nv_reservedSMEM_offset_0_alias, 0, 64
	.other		__nv_reservedSMEM_offset_0_alias,@"STO_CUDA_RESERVED_SHARED STV_DEFAULT"
__nv_reservedSMEM_offset_0_alias:
	.zero		0
	.zero		64


//--------------------- .nv.shared._Z7reduce2IiLm1024000EEvPT_S1_ --------------------------
	.section	.nv.shared._Z7reduce2IiLm1024000EEvPT_S1_,"aw",@nobits
	.sectionflags	@""
	.align	4
.nv.shared._Z7reduce2IiLm1024000EEvPT_S1_:
	.zero		3072


//--------------------- .nv.shared._Z7reduce1IiLm1024000EEvPT_S1_ --------------------------
	.section	.nv.shared._Z7reduce1IiLm1024000EEvPT_S1_,"aw",@nobits
	.sectionflags	@""
	.align	4
.nv.shared._Z7reduce1IiLm1024000EEvPT_S1_:
	.zero		3072


//--------------------- .nv.shared._Z12reduce_basicIiLm1024000EEvPT_S1_ --------------------------
	.section	.nv.shared._Z12reduce_basicIiLm1024000EEvPT_S1_,"aw",@nobits
	.sectionflags	@""
	.align	4
.nv.shared._Z12reduce_basicIiLm1024000EEvPT_S1_:
	.zero		3072


//--------------------- .nv.constant0._Z7reduce3IiLm1024000ELm256EEvPT_S1_ --------------------------
	.section	.nv.constant0._Z7reduce3IiLm1024000ELm256EEvPT_S1_,"a",@progbits
	.sectionflags	@""
	.align	4
.nv.constant0._Z7reduce3IiLm1024000ELm256EEvPT_S1_:
	.zero		912


//--------------------- .nv.constant0._Z7reduce2IiLm1024000EEvPT_S1_ --------------------------
	.section	.nv.constant0._Z7reduce2IiLm1024000EEvPT_S1_,"a",@progbits
	.sectionflags	@""
	.align	4
.nv.constant0._Z7reduce2IiLm1024000EEvPT_S1_:
	.zero		912


//--------------------- .nv.constant0._Z7reduce1IiLm1024000EEvPT_S1_ --------------------------
	.section	.nv.constant0._Z7reduce1IiLm1024000EEvPT_S1_,"a",@progbits
	.sectionflags	@""
	.align	4
.nv.constant0._Z7reduce1IiLm1024000EEvPT_S1_:
	.zero		912


//--------------------- .nv.constant0._Z12reduce_basicIiLm1024000EEvPT_S1_ --------------------------
	.section	.nv.constant0._Z12reduce_basicIiLm1024000EEvPT_S1_,"a",@progbits
	.sectionflags	@""
	.align	4
.nv.constant0._Z12reduce_basicIiLm1024000EEvPT_S1_:
	.zero		912


//--------------------- SYMBOLS --------------------------

	.type		.nv.reservedSmem.offset0,@object
	.size		.nv.reservedSmem.offset0,0x4
	.type		.nv.reservedSmem.cap,@object
	.size		.nv.reservedSmem.cap,0x4
